	.headerflags	@"EF_CUDA_TEXMODE_UNIFIED EF_CUDA_64BIT_ADDRESS EF_CUDA_ACCELERATORS EF_CUDA_SM90 EF_CUDA_VIRTUAL_SM(EF_CUDA_SM90)"
	.elftype	@"ET_EXEC"


//--------------------- .nv.info                  --------------------------
	.section	.nv.info,"",@"SHT_CUDA_INFO"
	.align	4


	//----- nvinfo : EIATTR_REGCOUNT
	.align		4
        /*0000*/ 	.byte	0x04, 0x2f
        /*0002*/ 	.short	(.L_1 - .L_0)
	.align		4
.L_0:
        /*0004*/ 	.word	index@(triton_poi_fused_max_pool2d_with_indices_5)
        /*0008*/ 	.word	0x00000030


	//----- nvinfo : EIATTR_MIN_STACK_SIZE
	.align		4
.L_1:
        /*000c*/ 	.byte	0x04, 0x12
        /*000e*/ 	.short	(.L_3 - .L_2)
	.align		4
.L_2:
        /*0010*/ 	.word	index@(triton_poi_fused_max_pool2d_with_indices_5)
        /*0014*/ 	.word	0x00000000


	//----- nvinfo : EIATTR_FRAME_SIZE
	.align		4
.L_3:
        /*0018*/ 	.byte	0x04, 0x11
        /*001a*/ 	.short	(.L_5 - .L_4)
	.align		4
.L_4:
        /*001c*/ 	.word	index@(triton_poi_fused_max_pool2d_with_indices_5)
        /*0020*/ 	.word	0x00000000


	//----- nvinfo : EIATTR_MIN_STACK_SIZE
	.align		4
.L_5:
        /*0024*/ 	.byte	0x04, 0x12
        /*0026*/ 	.short	(.L_7 - .L_6)
	.align		4
.L_6:
        /*0028*/ 	.word	index@(triton_poi_fused_max_pool2d_with_indices_5)
        /*002c*/ 	.word	0x00000000
.L_7:


//--------------------- .nv.info.triton_poi_fused_max_pool2d_with_indices_5 --------------------------
	.section	.nv.info.triton_poi_fused_max_pool2d_with_indices_5,"",@"SHT_CUDA_INFO"
	.sectionflags	@""
	.align	4


	//----- nvinfo : EIATTR_CUDA_API_VERSION
	.align		4
        /*0000*/ 	.byte	0x04, 0x37
        /*0002*/ 	.short	(.L_9 - .L_8)
.L_8:
        /*0004*/ 	.word	0x0000007c


	//----- nvinfo : EIATTR_KPARAM_INFO
	.align		4
.L_9:
        /*0008*/ 	.byte	0x04, 0x17
        /*000a*/ 	.short	(.L_11 - .L_10)
.L_10:
        /*000c*/ 	.word	0x00000000
        /*0010*/ 	.short	0x0003
        /*0012*/ 	.short	0x0014
        /*0014*/ 	.byte	0x00, 0xf0, 0x11, 0x00


	//----- nvinfo : EIATTR_KPARAM_INFO
	.align		4
.L_11:
        /*0018*/ 	.byte	0x04, 0x17
        /*001a*/ 	.short	(.L_13 - .L_12)
.L_12:
        /*001c*/ 	.word	0x00000000
        /*0020*/ 	.short	0x0002
        /*0022*/ 	.short	0x0010
        /*0024*/ 	.byte	0x00, 0xf0, 0x11, 0x00


	//----- nvinfo : EIATTR_KPARAM_INFO
	.align		4
.L_13:
        /*0028*/ 	.byte	0x04, 0x17
        /*002a*/ 	.short	(.L_15 - .L_14)
.L_14:
        /*002c*/ 	.word	0x00000000
        /*0030*/ 	.short	0x0001
        /*0032*/ 	.short	0x0008
        /*0034*/ 	.byte	0x00, 0xf4, 0x21, 0x00


	//----- nvinfo : EIATTR_KPARAM_INFO
	.align		4
.L_15:
        /*0038*/ 	.byte	0x04, 0x17
        /*003a*/ 	.short	(.L_17 - .L_16)
.L_16:
        /*003c*/ 	.word	0x00000000
        /*0040*/ 	.short	0x0000
        /*0042*/ 	.short	0x0000
        /*0044*/ 	.byte	0x00, 0xf4, 0x21, 0x00


	//----- nvinfo : EIATTR_SPARSE_MMA_MASK
	.align		4
.L_17:
        /*0048*/ 	.byte	0x03, 0x50
        /*004a*/ 	.short	0x0000


	//----- nvinfo : EIATTR_MAXREG_COUNT
	.align		4
        /*004c*/ 	.byte	0x03, 0x1b
        /*004e*/ 	.short	0x00ff


	//----- nvinfo : EIATTR_EXIT_INSTR_OFFSETS
	.align		4
        /*0050*/ 	.byte	0x04, 0x1c
        /*0052*/ 	.short	(.L_19 - .L_18)


	//   ....[0]....
.L_18:
        /*0054*/ 	.word	0x00001180


	//   ....[1]....
        /*0058*/ 	.word	0x000011d0


	//----- nvinfo : EIATTR_REQNTID
	.align		4
.L_19:
        /*005c*/ 	.byte	0x04, 0x10
        /*005e*/ 	.short	(.L_21 - .L_20)
.L_20:
        /*0060*/ 	.word	0x00000080
        /*0064*/ 	.word	0x00000001
        /*0068*/ 	.word	0x00000001


	//----- nvinfo : EIATTR_CBANK_PARAM_SIZE
	.align		4
.L_21:
        /*006c*/ 	.byte	0x03, 0x19
        /*006e*/ 	.short	0x0018


	//----- nvinfo : EIATTR_PARAM_CBANK
	.align		4
        /*0070*/ 	.byte	0x04, 0x0a
        /*0072*/ 	.short	(.L_23 - .L_22)
	.align		4
.L_22:
        /*0074*/ 	.word	index@(.nv.constant0.triton_poi_fused_max_pool2d_with_indices_5)
        /*0078*/ 	.short	0x0210
        /*007a*/ 	.short	0x0018


	//----- nvinfo : EIATTR_SW_WAR
	.align		4
.L_23:
        /*007c*/ 	.byte	0x04, 0x36
        /*007e*/ 	.short	(.L_25 - .L_24)
.L_24:
        /*0080*/ 	.word	0x00000008
.L_25:


//--------------------- .nv.callgraph             --------------------------
	.section	.nv.callgraph,"",@"SHT_CUDA_CALLGRAPH"
	.align	4
	.sectionentsize	8
	.align		4
        /*0000*/ 	.word	0x00000000
	.align		4
        /*0004*/ 	.word	0xffffffff
	.align		4
        /*0008*/ 	.word	0x00000000
	.align		4
        /*000c*/ 	.word	0xfffffffe
	.align		4
        /*0010*/ 	.word	0x00000000
	.align		4
        /*0014*/ 	.word	0xfffffffd
	.align		4
        /*0018*/ 	.word	0x00000000
	.align		4
        /*001c*/ 	.word	0xfffffffc


//--------------------- .text.triton_poi_fused_max_pool2d_with_indices_5 --------------------------
	.section	.text.triton_poi_fused_max_pool2d_with_indices_5,"ax",@progbits
	.sectionflags	@"SHF_BARRIERS=1"
	.align	128
        .global         triton_poi_fused_max_pool2d_with_indices_5
        .type           triton_poi_fused_max_pool2d_with_indices_5,@function
        .size           triton_poi_fused_max_pool2d_with_indices_5,(.L_x_1 - triton_poi_fused_max_pool2d_with_indices_5)
        .other          triton_poi_fused_max_pool2d_with_indices_5,@"STO_CUDA_ENTRY STV_DEFAULT"
triton_poi_fused_max_pool2d_with_indices_5:
.text.triton_poi_fused_max_pool2d_with_indices_5:
[----:B------:R-:W0:Y:S01]  /*0000*/  LDC R1, c[0x0][0x28] ;  /* 0x00000a00ff017b82 */ /* 0x000e220000000800 */
[----:B------:R-:W1:Y:S07]  /*0010*/  S2R R3, SR_CTAID.X ;  /* 0x0000000000037919 */ /* 0x000e6e0000002500 */
[----:B------:R-:W2:Y:S01]  /*0020*/  LDC.64 R20, c[0x0][0x210] ;  /* 0x00008400ff147b82 */ /* 0x000ea20000000a00 */
[----:B------:R-:W-:Y:S01]  /*0030*/  ULDC.64 UR6, c[0x0][0x208] ;  /* 0x0000820000067ab9 */ /* 0x000fe20000000a00 */
[----:B------:R-:W-:Y:S01]  /*0040*/  CS2R R36, SRZ ;  /* 0x0000000000247805 */ /* 0x000fe2000001ff00 */
[----:B------:R-:W3:Y:S01]  /*0050*/  S2R R0, SR_TID.X ;  /* 0x0000000000007919 */ /* 0x000ee20000002100 */
[----:B------:R-:W-:Y:S01]  /*0060*/  IMAD.MOV.U32 R38, RZ, RZ, RZ ;  /* 0x000000ffff267224 */ /* 0x000fe200078e00ff */
[----:B------:R-:W4:Y:S01]  /*0070*/  S2R R4, SR_CTAID.Y ;  /* 0x0000000000047919 */ /* 0x000f220000002600 */
[----:B-1----:R-:W-:Y:S01]  /*0080*/  IMAD.SHL.U32 R3, R3, 0x20, RZ ;  /* 0x0000002003037824 */ /* 0x002fe200078e00ff */
[----:B---3--:R-:W-:-:S04]  /*0090*/  SHF.R.U32.HI R23, RZ, 0x5, R0 ;  /* 0x00000005ff177819 */ /* 0x008fc80000011600 */
[----:B------:R-:W-:Y:S01]  /*00a0*/  LOP3.LUT R2, R3, 0x1f, R0, 0xf8, !PT ;  /* 0x0000001f03027812 */ /* 0x000fe200078ef800 */
[----:B----4-:R-:W-:Y:S01]  /*00b0*/  IMAD.SHL.U32 R4, R4, 0x20, RZ ;  /* 0x0000002004047824 */ /* 0x010fe200078e00ff */
[----:B------:R-:W-:Y:S02]  /*00c0*/  SGXT.U32 R23, R23, 0x2 ;  /* 0x000000021717781a */ /* 0x000fe40000000000 */
[----:B------:R-:W-:Y:S02]  /*00d0*/  SHF.R.S32.HI R5, RZ, 0x1f, R2 ;  /* 0x0000001fff057819 */ /* 0x000fe40000011402 */
[----:B------:R-:W-:Y:S02]  /*00e0*/  ISETP.GE.AND P0, PT, R2, 0x400, PT ;  /* 0x000004000200780c */ /* 0x000fe40003f06270 */
[----:B------:R-:W-:-:S04]  /*00f0*/  LEA.HI R5, R5, R2, RZ, 0x5 ;  /* 0x0000000205057211 */ /* 0x000fc800078f28ff */
[C---:B------:R-:W-:Y:S01]  /*0100*/  LOP3.LUT R7, R5.reuse, 0x7fffffe0, RZ, 0xc0, !PT ;  /* 0x7fffffe005077812 */ /* 0x040fe200078ec0ff */
[----:B------:R-:W-:-:S04]  /*0110*/  IMAD.SHL.U32 R5, R5, 0x4, RZ ;  /* 0x0000000405057824 */ /* 0x000fc800078e00ff */
[----:B------:R-:W-:Y:S01]  /*0120*/  IMAD.IADD R2, R2, 0x1, -R7 ;  /* 0x0000000102027824 */ /* 0x000fe200078e0a07 */
[----:B------:R-:W-:Y:S02]  /*0130*/  LOP3.LUT R7, R5, 0xffffff80, RZ, 0xc0, !PT ;  /* 0xffffff8005077812 */ /* 0x000fe400078ec0ff */
[----:B------:R-:W-:-:S03]  /*0140*/  LOP3.LUT R5, R4, R23, RZ, 0xfc, !PT ;  /* 0x0000001704057212 */ /* 0x000fc600078efcff */
[----:B------:R-:W-:Y:S01]  /*0150*/  IMAD R2, R2, 0x2, R7 ;  /* 0x0000000202027824 */ /* 0x000fe200078e0207 */
[C---:B------:R-:W-:Y:S02]  /*0160*/  ISETP.LT.AND P1, PT, R5.reuse, 0x100, !P0 ;  /* 0x000001000500780c */ /* 0x040fe40004721270 */
[----:B------:R-:W-:Y:S02]  /*0170*/  CS2R R6, SRZ ;  /* 0x0000000000067805 */ /* 0x000fe4000001ff00 */
[----:B------:R-:W-:Y:S01]  /*0180*/  LOP3.LUT R43, R4, 0x4, R23, 0xfe, !PT ;  /* 0x00000004042b7812 */ /* 0x000fe200078efe17 */
[----:B------:R-:W-:Y:S01]  /*0190*/  IMAD R13, R5, 0x1000, R2 ;  /* 0x00001000050d7824 */ /* 0x000fe200078e0202 */
[----:B------:R-:W-:Y:S02]  /*01a0*/  LOP3.LUT R19, R4, 0x8, R23, 0xfe, !PT ;  /* 0x0000000804137812 */ /* 0x000fe400078efe17 */
[----:B------:R-:W-:Y:S01]  /*01b0*/  LOP3.LUT R11, R4, 0xc, R23, 0xfe, !PT ;  /* 0x0000000c040b7812 */ /* 0x000fe200078efe17 */
[----:B--2---:R-:W-:Y:S01]  /*01c0*/  IMAD.WIDE R12, R13, 0x4, R20 ;  /* 0x000000040d0c7825 */ /* 0x004fe200078e0214 */
[----:B------:R-:W-:-:S02]  /*01d0*/  LOP3.LUT R9, R4, 0x10, R23, 0xfe, !PT ;  /* 0x0000001004097812 */ /* 0x000fc400078efe17 */
[C---:B------:R-:W-:Y:S01]  /*01e0*/  ISETP.LT.AND P6, PT, R43.reuse, 0x100, !P0 ;  /* 0x000001002b00780c */ /* 0x040fe200047c1270 */
[--C-:B------:R-:W-:Y:S01]  /*01f0*/  IMAD R15, R43, 0x1000, R2.reuse ;  /* 0x000010002b0f7824 */ /* 0x100fe200078e0202 */
[----:B------:R-:W-:Y:S01]  /*0200*/  ISETP.LT.AND P4, PT, R11, 0x100, !P0 ;  /* 0x000001000b00780c */ /* 0x000fe20004781270 */
[--C-:B------:R-:W-:Y:S01]  /*0210*/  IMAD R17, R19, 0x1000, R2.reuse ;  /* 0x0000100013117824 */ /* 0x100fe200078e0202 */
[----:B------:R1:W2:Y:S01]  /*0220*/  @P1 LDG.E.EL R7, desc[UR6][R12.64] ;  /* 0x000000060c071981 */ /* 0x0002a2000c2e1900 */
[--C-:B------:R-:W-:Y:S01]  /*0230*/  IMAD R25, R11, 0x1000, R2.reuse ;  /* 0x000010000b197824 */ /* 0x100fe200078e0202 */
[C---:B------:R-:W-:Y:S01]  /*0240*/  ISETP.LT.AND P3, PT, R9.reuse, 0x100, !P0 ;  /* 0x000001000900780c */ /* 0x040fe20004761270 */
[----:B------:R-:W-:Y:S01]  /*0250*/  IMAD R27, R9, 0x1000, R2 ;  /* 0x00001000091b7824 */ /* 0x000fe200078e0202 */
[----:B------:R-:W-:Y:S01]  /*0260*/  CS2R R30, SRZ ;  /* 0x00000000001e7805 */ /* 0x000fe2000001ff00 */
[C---:B------:R-:W-:Y:S01]  /*0270*/  VIADD R41, R2.reuse, 0x1 ;  /* 0x0000000102297836 */ /* 0x040fe20000000000 */
[----:B------:R-:W-:Y:S01]  /*0280*/  ISETP.LT.AND P5, PT, R19, 0x100, !P0 ;  /* 0x000001001300780c */ /* 0x000fe200047a1270 */
[----:B------:R-:W-:-:S02]  /*0290*/  VIADD R44, R2, 0x40 ;  /* 0x00000040022c7836 */ /* 0x000fc40000000000 */
[----:B------:R-:W-:Y:S02]  /*02a0*/  VIADD R40, R2, 0x41 ;  /* 0x0000004102287836 */ /* 0x000fe40000000000 */
[----:B-1----:R-:W-:-:S04]  /*02b0*/  IMAD.WIDE R12, R15, 0x4, R20 ;  /* 0x000000040f0c7825 */ /* 0x002fc800078e0214 */
[--C-:B------:R-:W-:Y:S01]  /*02c0*/  IMAD.WIDE R14, R17, 0x4, R20.reuse ;  /* 0x00000004110e7825 */ /* 0x100fe200078e0214 */
[----:B------:R1:W3:Y:S03]  /*02d0*/  @P6 LDG.E.EL R37, desc[UR6][R12.64] ;  /* 0x000000060c256981 */ /* 0x0002e6000c2e1900 */
[--C-:B------:R-:W-:Y:S01]  /*02e0*/  IMAD.WIDE R16, R25, 0x4, R20.reuse ;  /* 0x0000000419107825 */ /* 0x100fe200078e0214 */
[----:B------:R-:W-:Y:S01]  /*02f0*/  LOP3.LUT R39, R4, 0x18, R23, 0xfe, !PT ;  /* 0x0000001804277812 */ /* 0x000fe200078efe17 */
[----:B------:R-:W4:Y:S02]  /*0300*/  @P5 LDG.E.EL R38, desc[UR6][R14.64] ;  /* 0x000000060e265981 */ /* 0x000f24000c2e1900 */
[----:B------:R-:W-:Y:S02]  /*0310*/  IMAD.WIDE R24, R27, 0x4, R20 ;  /* 0x000000041b187825 */ /* 0x000fe400078e0214 */
[----:B------:R5:W2:Y:S02]  /*0320*/  @P4 LDG.E.EL R31, desc[UR6][R16.64] ;  /* 0x00000006101f4981 */ /* 0x000aa4000c2e1900 */
[----:B------:R-:W-:-:S02]  /*0330*/  IMAD R27, R5, 0x1000, R41 ;  /* 0x00001000051b7824 */ /* 0x000fc400078e0229 */
[C---:B------:R-:W-:Y:S01]  /*0340*/  IMAD R29, R5.reuse, 0x1000, R44 ;  /* 0x00001000051d7824 */ /* 0x040fe200078e022c */
[----:B------:R5:W2:Y:S01]  /*0350*/  @P3 LDG.E.EL R30, desc[UR6][R24.64] ;  /* 0x00000006181e3981 */ /* 0x000aa2000c2e1900 */
[----:B------:R-:W-:Y:S01]  /*0360*/  IMAD R33, R5, 0x1000, R40 ;  /* 0x0000100005217824 */ /* 0x000fe200078e0228 */
[----:B------:R-:W-:Y:S01]  /*0370*/  LOP3.LUT R5, R4, 0x14, R23, 0xfe, !PT ;  /* 0x0000001404057812 */ /* 0x000fe200078efe17 */
[----:B-1----:R-:W-:Y:S01]  /*0380*/  IMAD.WIDE R12, R29, 0x4, R20 ;  /* 0x000000041d0c7825 */ /* 0x002fe200078e0214 */
[----:B------:R-:W-:Y:S02]  /*0390*/  LOP3.LUT R8, R4, 0x1c, R23, 0xfe, !PT ;  /* 0x0000001c04087812 */ /* 0x000fe400078efe17 */
[----:B0----5:R-:W-:Y:S01]  /*03a0*/  CS2R R16, SRZ ;  /* 0x0000000000107805 */ /* 0x021fe2000001ff00 */
[----:B------:R-:W-:Y:S02]  /*03b0*/  IMAD R29, R5, 0x1000, R2 ;  /* 0x00001000051d7824 */ /* 0x000fe400078e0202 */
[----:B------:R-:W-:-:S04]  /*03c0*/  IMAD.WIDE R24, R33, 0x4, R20 ;  /* 0x0000000421187825 */ /* 0x000fc800078e0214 */
[----:B------:R-:W-:Y:S01]  /*03d0*/  IMAD.WIDE R22, R29, 0x4, R20 ;  /* 0x000000041d167825 */ /* 0x000fe200078e0214 */
[----:B------:R0:W5:Y:S03]  /*03e0*/  @P1 LDG.E.EL R17, desc[UR6][R24.64] ;  /* 0x0000000618111981 */ /* 0x000166000c2e1900 */
[----:B------:R-:W-:Y:S01]  /*03f0*/  IMAD R29, R43, 0x1000, R41 ;  /* 0x000010002b1d7824 */ /* 0x000fe200078e0229 */
[----:B------:R-:W-:Y:S01]  /*0400*/  ISETP.LT.AND P2, PT, R5, 0x100, !P0 ;  /* 0x000001000500780c */ /* 0x000fe20004741270 */
[----:B------:R-:W-:Y:S02]  /*0410*/  IMAD.MOV.U32 R10, RZ, RZ, RZ ;  /* 0x000000ffff0a7224 */ /* 0x000fe400078e00ff */
[----:B------:R-:W-:-:S04]  /*0420*/  IMAD.WIDE R14, R27, 0x4, R20 ;  /* 0x000000041b0e7825 */ /* 0x000fc800078e0214 */
[----:B0-----:R-:W-:Y:S01]  /*0430*/  IMAD.WIDE R24, R29, 0x4, R20 ;  /* 0x000000041d187825 */ /* 0x001fe200078e0214 */
[----:B------:R-:W-:Y:S01]  /*0440*/  CS2R R34, SRZ ;  /* 0x0000000000227805 */ /* 0x000fe2000001ff00 */
[----:B------:R0:W2:Y:S02]  /*0450*/  @P1 LDG.E.EL R10, desc[UR6][R14.64] ;  /* 0x000000060e0a1981 */ /* 0x0000a4000c2e1900 */
[----:B------:R-:W-:Y:S02]  /*0460*/  IMAD R29, R19, 0x1000, R41 ;  /* 0x00001000131d7824 */ /* 0x000fe400078e0229 */
[----:B------:R-:W3:Y:S01]  /*0470*/  @P6 LDG.E.EL R36, desc[UR6][R24.64] ;  /* 0x0000000618246981 */ /* 0x000ee2000c2e1900 */
[----:B------:R-:W-:Y:S01]  /*0480*/  CS2R R26, SRZ ;  /* 0x00000000001a7805 */ /* 0x000fe2000001ff00 */
[----:B------:R-:W-:Y:S02]  /*0490*/  IMAD.WIDE R28, R29, 0x4, R20 ;  /* 0x000000041d1c7825 */ /* 0x000fe400078e0214 */
[----:B------:R1:W4:Y:S02]  /*04a0*/  @P1 LDG.E.EL R34, desc[UR6][R12.64] ;  /* 0x000000060c221981 */ /* 0x000324000c2e1900 */
[C---:B------:R-:W-:Y:S01]  /*04b0*/  IMAD R33, R39.reuse, 0x1000, R2 ;  /* 0x0000100027217824 */ /* 0x040fe200078e0202 */
[----:B------:R-:W-:Y:S01]  /*04c0*/  ISETP.LT.AND P1, PT, R39, 0x100, !P0 ;  /* 0x000001002700780c */ /* 0x000fe20004721270 */
[----:B------:R-:W-:Y:S01]  /*04d0*/  IMAD R45, R43, 0x1000, R44 ;  /* 0x000010002b2d7824 */ /* 0x000fe200078e022c */
[----:B------:R-:W4:Y:S01]  /*04e0*/  @P5 LDG.E.EL R35, desc[UR6][R28.64] ;  /* 0x000000061c235981 */ /* 0x000f22000c2e1900 */
[----:B0-----:R-:W-:Y:S01]  /*04f0*/  IMAD.WIDE R14, R33, 0x4, R20 ;  /* 0x00000004210e7825 */ /* 0x001fe200078e0214 */
[----:B------:R-:W-:-:S02]  /*0500*/  CS2R R32, SRZ ;  /* 0x0000000000207805 */ /* 0x000fc4000001ff00 */
[----:B------:R0:W5:Y:S01]  /*0510*/  @P2 LDG.E.EL R27, desc[UR6][R22.64] ;  /* 0x00000006161b2981 */ /* 0x000162000c2e1900 */
[C---:B-1----:R-:W-:Y:S01]  /*0520*/  IMAD R13, R8.reuse, 0x1000, R2 ;  /* 0x00001000080d7824 */ /* 0x042fe200078e0202 */
[----:B------:R-:W-:Y:S01]  /*0530*/  ISETP.LT.AND P0, PT, R8, 0x100, !P0 ;  /* 0x000001000800780c */ /* 0x000fe20004701270 */
[----:B------:R-:W-:Y:S02]  /*0540*/  IMAD.MOV.U32 R18, RZ, RZ, RZ ;  /* 0x000000ffff127224 */ /* 0x000fe400078e00ff */
[----:B------:R-:W-:Y:S02]  /*0550*/  IMAD R2, R43, 0x1000, R40 ;  /* 0x000010002b027824 */ /* 0x000fe400078e0228 */
[----:B0-----:R-:W-:Y:S02]  /*0560*/  IMAD.WIDE R22, R45, 0x4, R20 ;  /* 0x000000042d167825 */ /* 0x001fe400078e0214 */
[----:B------:R0:W5:Y:S02]  /*0570*/  @P1 LDG.E.EL R18, desc[UR6][R14.64] ;  /* 0x000000060e121981 */ /* 0x000164000c2e1900 */
[----:B------:R-:W-:-:S02]  /*0580*/  IMAD R43, R19, 0x1000, R44 ;  /* 0x00001000132b7824 */ /* 0x000fc400078e022c */
[----:B------:R1:W5:Y:S02]  /*0590*/  @P6 LDG.E.EL R33, desc[UR6][R22.64] ;  /* 0x0000000616216981 */ /* 0x000364000c2e1900 */
[----:B------:R-:W-:-:S04]  /*05a0*/  IMAD.WIDE R42, R43, 0x4, R20 ;  /* 0x000000042b2a7825 */ /* 0x000fc800078e0214 */
[----:B0-----:R-:W-:Y:S01]  /*05b0*/  IMAD R15, R11, 0x1000, R41 ;  /* 0x000010000b0f7824 */ /* 0x001fe200078e0229 */
[----:B------:R-:W5:Y:S01]  /*05c0*/  @P5 LDG.E.EL R32, desc[UR6][R42.64] ;  /* 0x000000062a205981 */ /* 0x000f62000c2e1900 */
[----:B------:R-:W-:-:S04]  /*05d0*/  IMAD.WIDE R12, R13, 0x4, R20 ;  /* 0x000000040d0c7825 */ /* 0x000fc800078e0214 */
[----:B------:R-:W-:Y:S01]  /*05e0*/  IMAD R19, R19, 0x1000, R40 ;  /* 0x0000100013137824 */ /* 0x000fe200078e0228 */
[----:B------:R0:W5:Y:S01]  /*05f0*/  @P0 LDG.E.EL R26, desc[UR6][R12.64] ;  /* 0x000000060c1a0981 */ /* 0x000162000c2e1900 */
[----:B-1----:R-:W-:-:S04]  /*0600*/  IMAD.WIDE R22, R15, 0x4, R20 ;  /* 0x000000040f167825 */ /* 0x002fc800078e0214 */
[----:B------:R-:W-:Y:S01]  /*0610*/  IMAD.MOV.U32 R14, RZ, RZ, RZ ;  /* 0x000000ffff0e7224 */ /* 0x000fe200078e00ff */
[----:B------:R1:W5:Y:S01]  /*0620*/  @P4 LDG.E.EL R6, desc[UR6][R22.64] ;  /* 0x0000000616064981 */ /* 0x000362000c2e1900 */
[----:B------:R-:W-:-:S04]  /*0630*/  IMAD.WIDE R24, R2, 0x4, R20 ;  /* 0x0000000402187825 */ /* 0x000fc800078e0214 */
[----:B------:R-:W-:Y:S01]  /*0640*/  IMAD R45, R11, 0x1000, R40 ;  /* 0x000010000b2d7824 */ /* 0x000fe200078e0228 */
[----:B0-----:R-:W-:Y:S01]  /*0650*/  CS2R R12, SRZ ;  /* 0x00000000000c7805 */ /* 0x001fe2000001ff00 */
[----:B------:R-:W-:Y:S01]  /*0660*/  IMAD.WIDE R28, R19, 0x4, R20 ;  /* 0x00000004131c7825 */ /* 0x000fe200078e0214 */
[----:B------:R0:W5:Y:S03]  /*0670*/  @P6 LDG.E.EL R14, desc[UR6][R24.64] ;  /* 0x00000006180e6981 */ /* 0x000166000c2e1900 */
[----:B------:R-:W-:Y:S01]  /*0680*/  IMAD R19, R11, 0x1000, R44 ;  /* 0x000010000b137824 */ /* 0x000fe200078e022c */
[----:B------:R0:W5:Y:S01]  /*0690*/  @P5 LDG.E.EL R13, desc[UR6][R28.64] ;  /* 0x000000061c0d5981 */ /* 0x000162000c2e1900 */
[----:B-1----:R-:W-:-:S04]  /*06a0*/  IMAD.WIDE R22, R45, 0x4, R20 ;  /* 0x000000042d167825 */ /* 0x002fc800078e0214 */
[C---:B------:R-:W-:Y:S02]  /*06b0*/  IMAD R15, R9.reuse, 0x1000, R41 ;  /* 0x00001000090f7824 */ /* 0x040fe400078e0229 */
[----:B------:R-:W-:Y:S02]  /*06c0*/  IMAD R45, R9, 0x1000, R44 ;  /* 0x00001000092d7824 */ /* 0x000fe400078e022c */
[----:B0-----:R-:W-:-:S04]  /*06d0*/  IMAD.WIDE R24, R19, 0x4, R20 ;  /* 0x0000000413187825 */ /* 0x001fc800078e0214 */
[----:B------:R-:W-:Y:S01]  /*06e0*/  IMAD.MOV.U32 R11, RZ, RZ, RZ ;  /* 0x000000ffff0b7224 */ /* 0x000fe200078e00ff */
[----:B------:R-:W5:Y:S01]  /*06f0*/  @P4 LDG.E.EL R12, desc[UR6][R24.64] ;  /* 0x00000006180c4981 */ /* 0x000f62000c2e1900 */
[----:B------:R-:W-:Y:S02]  /*0700*/  IMAD.MOV.U32 R19, RZ, RZ, RZ ;  /* 0x000000ffff137224 */ /* 0x000fe400078e00ff */
[--C-:B------:R-:W-:Y:S02]  /*0710*/  IMAD.WIDE R42, R15, 0x4, R20.reuse ;  /* 0x000000040f2a7825 */ /* 0x100fe400078e0214 */
[----:B------:R0:W5:Y:S02]  /*0720*/  @P4 LDG.E.EL R11, desc[UR6][R22.64] ;  /* 0x00000006160b4981 */ /* 0x000164000c2e1900 */
[----:B------:R-:W-:Y:S02]  /*0730*/  IMAD.WIDE R28, R45, 0x4, R20 ;  /* 0x000000042d1c7825 */ /* 0x000fe400078e0214 */
[----:B------:R1:W5:Y:S02]  /*0740*/  @P3 LDG.E.EL R19, desc[UR6][R42.64] ;  /* 0x000000062a133981 */ /* 0x000364000c2e1900 */
[----:B------:R-:W-:-:S04]  /*0750*/  IMAD R45, R5, 0x1000, R41 ;  /* 0x00001000052d7824 */ /* 0x000fc800078e0229 */
[----:B0-----:R-:W-:-:S04]  /*0760*/  IMAD.WIDE R22, R45, 0x4, R20 ;  /* 0x000000042d167825 */ /* 0x001fc800078e0214 */
[--C-:B------:R-:W-:Y:S01]  /*0770*/  IMAD R25, R39, 0x1000, R41.reuse ;  /* 0x0000100027197824 */ /* 0x100fe200078e0229 */
[----:B------:R-:W5:Y:S01]  /*0780*/  @P2 LDG.E.EL R16, desc[UR6][R22.64] ;  /* 0x0000000616102981 */ /* 0x000f62000c2e1900 */
[----:B------:R-:W-:Y:S02]  /*0790*/  IMAD R45, R8, 0x1000, R41 ;  /* 0x00001000082d7824 */ /* 0x000fe400078e0229 */
[----:B------:R-:W-:Y:S02]  /*07a0*/  IMAD.MOV.U32 R2, RZ, RZ, RZ ;  /* 0x000000ffff027224 */ /* 0x000fe400078e00ff */
[----:B------:R-:W-:Y:S02]  /*07b0*/  IMAD.MOV.U32 R15, RZ, RZ, RZ ;  /* 0x000000ffff0f7224 */ /* 0x000fe400078e00ff */
[----:B------:R-:W-:Y:S02]  /*07c0*/  IMAD.MOV.U32 R41, RZ, RZ, RZ ;  /* 0x000000ffff297224 */ /* 0x000fe400078e00ff */
[--C-:B------:R-:W-:Y:S01]  /*07d0*/  IMAD.WIDE R24, R25, 0x4, R20.reuse ;  /* 0x0000000419187825 */ /* 0x100fe200078e0214 */
[----:B------:R0:W5:Y:S03]  /*07e0*/  @P3 LDG.E.EL R2, desc[UR6][R28.64] ;  /* 0x000000061c023981 */ /* 0x000166000c2e1900 */
[----:B-1----:R-:W-:Y:S01]  /*07f0*/  IMAD.WIDE R42, R45, 0x4, R20 ;  /* 0x000000042d2a7825 */ /* 0x002fe200078e0214 */
[----:B------:R1:W5:Y:S04]  /*0800*/  @P1 LDG.E.EL R15, desc[UR6][R24.64] ;  /* 0x00000006180f1981 */ /* 0x000368000c2e1900 */
[----:B------:R-:W5:Y:S01]  /*0810*/  @P0 LDG.E.EL R41, desc[UR6][R42.64] ;  /* 0x000000062a290981 */ /* 0x000f62000c2e1900 */
[----:B0-----:R-:W-:-:S02]  /*0820*/  IMAD R29, R5, 0x1000, R44 ;  /* 0x00001000051d7824 */ /* 0x001fc400078e022c */
[----:B------:R-:W-:Y:S02]  /*0830*/  IMAD.MOV.U32 R45, RZ, RZ, RZ ;  /* 0x000000ffff2d7224 */ /* 0x000fe400078e00ff */
[----:B------:R-:W-:-:S04]  /*0840*/  IMAD.WIDE R28, R29, 0x4, R20 ;  /* 0x000000041d1c7825 */ /* 0x000fc800078e0214 */
[--C-:B------:R-:W-:Y:S01]  /*0850*/  IMAD R23, R39, 0x1000, R44.reuse ;  /* 0x0000100027177824 */ /* 0x100fe200078e022c */
[----:B------:R0:W5:Y:S01]  /*0860*/  @P2 LDG.E.EL R45, desc[UR6][R28.64] ;  /* 0x000000061c2d2981 */ /* 0x000162000c2e1900 */
[----:B-1----:R-:W-:Y:S02]  /*0870*/  IMAD R25, R8, 0x1000, R44 ;  /* 0x0000100008197824 */ /* 0x002fe400078e022c */
[----:B------:R-:W-:-:S04]  /*0880*/  IMAD.WIDE R22, R23, 0x4, R20 ;  /* 0x0000000417167825 */ /* 0x000fc800078e0214 */
[----:B------:R-:W-:Y:S01]  /*0890*/  IMAD.MOV.U32 R44, RZ, RZ, RZ ;  /* 0x000000ffff2c7224 */ /* 0x000fe200078e00ff */
[----:B0-----:R-:W-:Y:S01]  /*08a0*/  CS2R R28, SRZ ;  /* 0x00000000001c7805 */ /* 0x001fe2000001ff00 */
[----:B------:R-:W-:-:S04]  /*08b0*/  IMAD.WIDE R24, R25, 0x4, R20 ;  /* 0x0000000419187825 */ /* 0x000fc800078e0214 */
[--C-:B------:R-:W-:Y:S01]  /*08c0*/  IMAD R43, R9, 0x1000, R40.reuse ;  /* 0x00001000092b7824 */ /* 0x100fe200078e0228 */
[----:B------:R0:W5:Y:S01]  /*08d0*/  @P1 LDG.E.EL R28, desc[UR6][R22.64] ;  /* 0x00000006161c1981 */ /* 0x000162000c2e1900 */
[----:B------:R-:W-:-:S03]  /*08e0*/  IMAD R9, R5, 0x1000, R40 ;  /* 0x0000100005097824 */ /* 0x000fc600078e0228 */
[----:B------:R1:W5:Y:S01]  /*08f0*/  @P0 LDG.E.EL R44, desc[UR6][R24.64] ;  /* 0x00000006182c0981 */ /* 0x000362000c2e1900 */
[----:B------:R-:W-:Y:S02]  /*0900*/  IMAD.MOV.U32 R5, RZ, RZ, RZ ;  /* 0x000000ffff057224 */ /* 0x000fe400078e00ff */
[----:B------:R-:W-:-:S04]  /*0910*/  IMAD.WIDE R42, R43, 0x4, R20 ;  /* 0x000000042b2a7825 */ /* 0x000fc800078e0214 */
[----:B0-----:R-:W-:Y:S01]  /*0920*/  IMAD.WIDE R22, R9, 0x4, R20 ;  /* 0x0000000409167825 */ /* 0x001fe200078e0214 */
[----:B------:R-:W5:Y:S03]  /*0930*/  @P3 LDG.E.EL R29, desc[UR6][R42.64] ;  /* 0x000000062a1d3981 */ /* 0x000f66000c2e1900 */
[--C-:B------:R-:W-:Y:S01]  /*0940*/  IMAD R9, R39, 0x1000, R40.reuse ;  /* 0x0000100027097824 */ /* 0x100fe200078e0228 */
[----:B------:R-:W5:Y:S01]  /*0950*/  @P2 LDG.E.EL R5, desc[UR6][R22.64] ;  /* 0x0000000616052981 */ /* 0x000f62000c2e1900 */
[----:B------:R-:W-:Y:S02]  /*0960*/  IMAD R39, R8, 0x1000, R40 ;  /* 0x0000100008277824 */ /* 0x000fe400078e0228 */
[----:B------:R-:W-:-:S04]  /*0970*/  IMAD.WIDE R8, R9, 0x4, R20 ;  /* 0x0000000409087825 */ /* 0x000fc800078e0214 */
[----:B------:R-:W-:-:S04]  /*0980*/  IMAD.WIDE R20, R39, 0x4, R20 ;  /* 0x0000000427147825 */ /* 0x000fc800078e0214 */
[----:B------:R-:W-:Y:S02]  /*0990*/  IMAD.MOV.U32 R39, RZ, RZ, RZ ;  /* 0x000000ffff277224 */ /* 0x000fe400078e00ff */
[----:B-1----:R-:W-:-:S04]  /*09a0*/  IMAD.MOV.U32 R25, RZ, RZ, RZ ;  /* 0x000000ffff197224 */ /* 0x002fc800078e00ff */
[----:B------:R0:W5:Y:S04]  /*09b0*/  @P1 LDG.E.EL R39, desc[UR6][R8.64] ;  /* 0x0000000608271981 */ /* 0x000168000c2e1900 */
[----:B------:R-:W5:Y:S01]  /*09c0*/  @P0 LDG.E.EL R25, desc[UR6][R20.64] ;  /* 0x0000000614190981 */ /* 0x000f62000c2e1900 */
[----:B0-----:R-:W0:Y:S01]  /*09d0*/  S2R R9, SR_TID.X ;  /* 0x0000000000097919 */ /* 0x001e220000002100 */
[----:B------:R-:W1:Y:S01]  /*09e0*/  S2UR UR5, SR_CgaCtaId ;  /* 0x00000000000579c3 */ /* 0x000e620000008800 */
[----:B------:R-:W-:Y:S01]  /*09f0*/  UMOV UR4, 0x400 ;  /* 0x0000040000047882 */ /* 0x000fe20000000000 */
[----:B--2---:R-:W-:Y:S02]  /*0a00*/  FSETP.GT.AND P1, PT, R10, R7, PT ;  /* 0x000000070a00720b */ /* 0x004fe40003f24000 */
[----:B---3--:R-:W-:-:S02]  /*0a10*/  FSETP.GT.AND P2, PT, R36, R37, PT ;  /* 0x000000252400720b */ /* 0x008fc40003f44000 */
[----:B------:R-:W-:Y:S02]  /*0a20*/  FSETP.NAN.AND P4, PT, R36, R36, PT ;  /* 0x000000242400720b */ /* 0x000fe40003f88000 */
[----:B------:R-:W-:Y:S02]  /*0a30*/  FSETP.NAN.AND P3, PT, R10, R10, PT ;  /* 0x0000000a0a00720b */ /* 0x000fe40003f68000 */
[----:B----4-:R-:W-:-:S07]  /*0a40*/  FSETP.GT.AND P0, PT, R35, R38, PT ;  /* 0x000000262300720b */ /* 0x010fce0003f04000 */
[----:B------:R-:W-:Y:S02]  /*0a50*/  @!P2 FSEL R36, R36, R37, P4 ;  /* 0x000000252424a208 */ /* 0x000fe40002000000 */
[----:B------:R-:W-:Y:S02]  /*0a60*/  @!P1 FSEL R10, R10, R7, P3 ;  /* 0x000000070a0a9208 */ /* 0x000fe40001800000 */
[C---:B------:R-:W-:Y:S02]  /*0a70*/  FSETP.NAN.AND P1, PT, R35.reuse, R35, PT ;  /* 0x000000232300720b */ /* 0x040fe40003f28000 */
[----:B------:R-:W-:Y:S02]  /*0a80*/  FSETP.GEU.AND P3, PT, R10, R34, PT ;  /* 0x000000220a00720b */ /* 0x000fe40003f6e000 */
[----:B------:R-:W-:Y:S02]  /*0a90*/  @!P0 FSEL R35, R35, R38, P1 ;  /* 0x0000002623238208 */ /* 0x000fe40000800000 */
[----:B-----5:R-:W-:-:S02]  /*0aa0*/  FSETP.GEU.AND P4, PT, R36, R33, PT ;  /* 0x000000212400720b */ /* 0x020fc40003f8e000 */
[----:B------:R-:W-:Y:S02]  /*0ab0*/  FSETP.NAN.AND P2, PT, R33, R33, PT ;  /* 0x000000212100720b */ /* 0x000fe40003f48000 */
[----:B------:R-:W-:Y:S02]  /*0ac0*/  FSETP.NAN.AND P0, PT, R34, R34, PT ;  /* 0x000000222200720b */ /* 0x000fe40003f08000 */
[----:B------:R-:W-:-:S03]  /*0ad0*/  FSETP.GEU.AND P1, PT, R35, R32, PT ;  /* 0x000000202300720b */ /* 0x000fc60003f2e000 */
[----:B------:R-:W-:-:S04]  /*0ae0*/  @P3 FSEL R34, R34, R10, P0 ;  /* 0x0000000a22223208 */ /* 0x000fc80000000000 */
[----:B------:R-:W-:Y:S02]  /*0af0*/  @P4 FSEL R33, R33, R36, P2 ;  /* 0x0000002421214208 */ /* 0x000fe40001000000 */
[----:B------:R-:W-:Y:S02]  /*0b00*/  FSETP.NAN.AND P2, PT, R32, R32, PT ;  /* 0x000000202000720b */ /* 0x000fe40003f48000 */
[----:B------:R-:W-:Y:S02]  /*0b10*/  FSETP.GEU.AND P4, PT, R34, R17, PT ;  /* 0x000000112200720b */ /* 0x000fe40003f8e000 */
[----:B------:R-:W-:Y:S02]  /*0b20*/  @P1 FSEL R32, R32, R35, P2 ;  /* 0x0000002320201208 */ /* 0x000fe40001000000 */
[----:B------:R-:W-:Y:S02]  /*0b30*/  FSETP.GEU.AND P0, PT, R33, R14, PT ;  /* 0x0000000e2100720b */ /* 0x000fe40003f0e000 */
[----:B------:R-:W-:-:S02]  /*0b40*/  FSETP.GT.AND P2, PT, R6, R31, PT ;  /* 0x0000001f0600720b */ /* 0x000fc40003f44000 */
[----:B------:R-:W-:Y:S02]  /*0b50*/  FSETP.GEU.AND P3, PT, R32, R13, PT ;  /* 0x0000000d2000720b */ /* 0x000fe40003f6e000 */
[----:B------:R-:W-:Y:S02]  /*0b60*/  FSETP.NAN.AND P6, PT, R14, R14, PT ;  /* 0x0000000e0e00720b */ /* 0x000fe40003fc8000 */
[----:B------:R-:W-:-:S05]  /*0b70*/  FSETP.NAN.AND P5, PT, R17, R17, PT ;  /* 0x000000111100720b */ /* 0x000fca0003fa8000 */
[----:B------:R-:W-:Y:S02]  /*0b80*/  @P0 SEL R14, R14, R33, P6 ;  /* 0x000000210e0e0207 */ /* 0x000fe40003000000 */
[----:B------:R-:W-:Y:S02]  /*0b90*/  @P4 SEL R17, R17, R34, P5 ;  /* 0x0000002211114207 */ /* 0x000fe40002800000 */
[----:B------:R-:W-:Y:S02]  /*0ba0*/  FSETP.NAN.AND P6, PT, R13, R13, PT ;  /* 0x0000000d0d00720b */ /* 0x000fe40003fc8000 */
[C---:B------:R-:W-:Y:S02]  /*0bb0*/  FSETP.GT.AND P1, PT, R19.reuse, R30, PT ;  /* 0x0000001e1300720b */ /* 0x040fe40003f24000 */
[----:B------:R-:W-:Y:S02]  /*0bc0*/  FSETP.NAN.AND P4, PT, R6, R6, PT ;  /* 0x000000060600720b */ /* 0x000fe40003f88000 */
[----:B------:R-:W-:-:S02]  /*0bd0*/  FSETP.NAN.AND P5, PT, R19, R19, PT ;  /* 0x000000131300720b */ /* 0x000fc40003fa8000 */
[----:B------:R-:W-:Y:S02]  /*0be0*/  FSETP.GT.AND P0, PT, R16, R27, PT ;  /* 0x0000001b1000720b */ /* 0x000fe40003f04000 */
[----:B------:R-:W-:Y:S02]  /*0bf0*/  @P3 SEL R13, R13, R32, P6 ;  /* 0x000000200d0d3207 */ /* 0x000fe40003000000 */
[----:B------:R-:W-:-:S03]  /*0c00*/  @!P2 FSEL R6, R6, R31, P4 ;  /* 0x0000001f0606a208 */ /* 0x000fc60002000000 */
[----:B------:R-:W-:Y:S02]  /*0c10*/  @!P1 FSEL R19, R19, R30, P5 ;  /* 0x0000001e13139208 */ /* 0x000fe40002800000 */
[C---:B------:R-:W-:Y:S02]  /*0c20*/  FSETP.NAN.AND P3, PT, R16.reuse, R16, PT ;  /* 0x000000101000720b */ /* 0x040fe40003f68000 */
[----:B------:R-:W-:Y:S02]  /*0c30*/  FSETP.GT.AND P1, PT, R15, R18, PT ;  /* 0x000000120f00720b */ /* 0x000fe40003f24000 */
[----:B------:R-:W-:Y:S02]  /*0c40*/  FSETP.GT.AND P2, PT, R41, R26, PT ;  /* 0x0000001a2900720b */ /* 0x000fe40003f44000 */
[----:B------:R-:W-:Y:S02]  /*0c50*/  @!P0 FSEL R16, R16, R27, P3 ;  /* 0x0000001b10108208 */ /* 0x000fe40001800000 */
[----:B------:R-:W-:-:S02]  /*0c60*/  FSETP.GEU.AND P0, PT, R6, R12, PT ;  /* 0x0000000c0600720b */ /* 0x000fc40003f0e000 */
[----:B------:R-:W-:Y:S02]  /*0c70*/  FSETP.GEU.AND P3, PT, R19, R2, PT ;  /* 0x000000021300720b */ /* 0x000fe40003f6e000 */
[----:B------:R-:W-:Y:S02]  /*0c80*/  FSETP.NAN.AND P4, PT, R15, R15, PT ;  /* 0x0000000f0f00720b */ /* 0x000fe40003f88000 */
[----:B------:R-:W-:Y:S02]  /*0c90*/  FSETP.NAN.AND P5, PT, R41, R41, PT ;  /* 0x000000292900720b */ /* 0x000fe40003fa8000 */
[----:B------:R-:W-:Y:S02]  /*0ca0*/  @!P1 FSEL R15, R15, R18, P4 ;  /* 0x000000120f0f9208 */ /* 0x000fe40002000000 */
[----:B------:R-:W-:Y:S02]  /*0cb0*/  @!P2 FSEL R41, R41, R26, P5 ;  /* 0x0000001a2929a208 */ /* 0x000fe40002800000 */
[----:B------:R-:W-:-:S02]  /*0cc0*/  FSETP.NAN.AND P4, PT, R12, R12, PT ;  /* 0x0000000c0c00720b */ /* 0x000fc40003f88000 */
[----:B------:R-:W-:Y:S02]  /*0cd0*/  FSETP.GEU.AND P2, PT, R16, R45, PT ;  /* 0x0000002d1000720b */ /* 0x000fe40003f4e000 */
[----:B------:R-:W-:Y:S02]  /*0ce0*/  FSETP.NAN.AND P5, PT, R2, R2, PT ;  /* 0x000000020200720b */ /* 0x000fe40003fa8000 */
[----:B------:R-:W-:Y:S02]  /*0cf0*/  @P0 FSEL R12, R12, R6, P4 ;  /* 0x000000060c0c0208 */ /* 0x000fe40002000000 */
[----:B------:R-:W-:Y:S02]  /*0d00*/  FSETP.GEU.AND P1, PT, R15, R28, PT ;  /* 0x0000001c0f00720b */ /* 0x000fe40003f2e000 */
[----:B------:R-:W-:Y:S02]  /*0d10*/  @P3 FSEL R2, R2, R19, P5 ;  /* 0x0000001302023208 */ /* 0x000fe40002800000 */
[----:B------:R-:W-:-:S02]  /*0d20*/  FSETP.GEU.AND P0, PT, R41, R44, PT ;  /* 0x0000002c2900720b */ /* 0x000fc40003f0e000 */
[----:B------:R-:W-:Y:S02]  /*0d30*/  FSETP.GEU.AND P3, PT, R12, R11, PT ;  /* 0x0000000b0c00720b */ /* 0x000fe40003f6e000 */
[C---:B------:R-:W-:Y:S02]  /*0d40*/  FSETP.NAN.AND P4, PT, R45.reuse, R45, PT ;  /* 0x0000002d2d00720b */ /* 0x040fe40003f88000 */
[----:B------:R-:W-:Y:S02]  /*0d50*/  FSETP.NAN.AND P5, PT, R28, R28, PT ;  /* 0x0000001c1c00720b */ /* 0x000fe40003fa8000 */
[----:B------:R-:W-:Y:S02]  /*0d60*/  @P2 FSEL R45, R45, R16, P4 ;  /* 0x000000102d2d2208 */ /* 0x000fe40002000000 */
[----:B------:R-:W-:Y:S02]  /*0d70*/  FSETP.NAN.AND P4, PT, R44, R44, PT ;  /* 0x0000002c2c00720b */ /* 0x000fe40003f88000 */
[----:B------:R-:W-:-:S02]  /*0d80*/  @P1 FSEL R28, R28, R15, P5 ;  /* 0x0000000f1c1c1208 */ /* 0x000fc40002800000 */
[----:B------:R-:W-:Y:S02]  /*0d90*/  FSETP.GEU.AND P2, PT, R2, R29, PT ;  /* 0x0000001d0200720b */ /* 0x000fe40003f4e000 */
[----:B------:R-:W-:Y:S02]  /*0da0*/  FSETP.GEU.AND P1, PT, R45, R5, PT ;  /* 0x000000052d00720b */ /* 0x000fe40003f2e000 */
[----:B------:R-:W-:Y:S02]  /*0db0*/  FSETP.NAN.AND P5, PT, R11, R11, PT ;  /* 0x0000000b0b00720b */ /* 0x000fe40003fa8000 */
[----:B------:R-:W-:Y:S01]  /*0dc0*/  @P0 FSEL R44, R44, R41, P4 ;  /* 0x000000292c2c0208 */ /* 0x000fe20002000000 */
[----:B0-----:R-:W-:Y:S01]  /*0dd0*/  IMAD.SHL.U32 R7, R9, 0x20, RZ ;  /* 0x0000002009077824 */ /* 0x001fe200078e00ff */
[----:B------:R-:W-:Y:S02]  /*0de0*/  SHF.R.U32.HI R8, RZ, 0x5, R9 ;  /* 0x00000005ff087819 */ /* 0x000fe40000011609 */
[----:B------:R-:W-:Y:S01]  /*0df0*/  @P3 SEL R11, R11, R12, P5 ;  /* 0x0000000c0b0b3207 */ /* 0x000fe20002800000 */
[----:B-1----:R-:W-:Y:S01]  /*0e00*/  UPRMT UR4, UR5, 0x654, UR4 ;  /* 0x0000065405047896 */ /* 0x002fe20008000004 */
[----:B------:R-:W-:-:S02]  /*0e10*/  SGXT.U32 R8, R8, 0x2 ;  /* 0x000000020808781a */ /* 0x000fc40000000000 */
[----:B------:R-:W-:Y:S02]  /*0e20*/  FSETP.GEU.AND P3, PT, R28, R39, PT ;  /* 0x000000271c00720b */ /* 0x000fe40003f6e000 */
[----:B------:R-:W-:Y:S02]  /*0e30*/  FSETP.GEU.AND P0, PT, R44, R25, PT ;  /* 0x000000192c00720b */ /* 0x000fe40003f0e000 */
[----:B------:R-:W-:Y:S02]  /*0e40*/  LOP3.LUT R7, R7, 0x3e0, RZ, 0xc0, !PT ;  /* 0x000003e007077812 */ /* 0x000fe400078ec0ff */
[----:B------:R-:W-:Y:S02]  /*0e50*/  FSETP.NAN.AND P4, PT, R29, R29, PT ;  /* 0x0000001d1d00720b */ /* 0x000fe40003f88000 */
[----:B------:R-:W-:Y:S02]  /*0e60*/  FSETP.NAN.AND P5, PT, R5, R5, PT ;  /* 0x000000050500720b */ /* 0x000fe40003fa8000 */
[----:B------:R-:W-:-:S02]  /*0e70*/  LOP3.LUT R8, R7, R8, RZ, 0xfc, !PT ;  /* 0x0000000807087212 */ /* 0x000fc400078efcff */
[----:B------:R-:W-:Y:S02]  /*0e80*/  LEA.HI R7, R7, UR4, RZ, 0x1f ;  /* 0x0000000407077c11 */ /* 0x000fe4000f8ff8ff */
[----:B------:R-:W-:Y:S02]  /*0e90*/  @P2 SEL R29, R29, R2, P4 ;  /* 0x000000021d1d2207 */ /* 0x000fe40002000000 */
[----:B------:R-:W-:Y:S02]  /*0ea0*/  @P1 SEL R5, R5, R45, P5 ;  /* 0x0000002d05051207 */ /* 0x000fe40002800000 */
[----:B------:R-:W-:Y:S02]  /*0eb0*/  FSETP.NAN.AND P1, PT, R39, R39, PT ;  /* 0x000000272700720b */ /* 0x000fe40003f28000 */
[----:B------:R-:W-:Y:S01]  /*0ec0*/  FSETP.NAN.AND P2, PT, R25, R25, PT ;  /* 0x000000191900720b */ /* 0x000fe20003f48000 */
[----:B------:R-:W-:Y:S01]  /*0ed0*/  IMAD R18, R8, 0x4, R7 ;  /* 0x0000000408127824 */ /* 0x000fe200078e0207 */
[----:B------:R-:W-:-:S02]  /*0ee0*/  @P3 SEL R39, R39, R28, P1 ;  /* 0x0000001c27273207 */ /* 0x000fc40000800000 */
[----:B------:R-:W-:Y:S02]  /*0ef0*/  @P0 SEL R25, R25, R44, P2 ;  /* 0x0000002c19190207 */ /* 0x000fe40001000000 */
[----:B------:R-:W-:Y:S04]  /*0f00*/  STS [R18], R17 ;  /* 0x0000001112007388 */ /* 0x000fe80000000800 */
[----:B------:R-:W-:Y:S04]  /*0f10*/  STS [R18+0x10], R14 ;  /* 0x0000100e12007388 */ /* 0x000fe80000000800 */
[----:B------:R0:W-:Y:S04]  /*0f20*/  STS [R18+0x20], R13 ;  /* 0x0000200d12007388 */ /* 0x0001e80000000800 */
[----:B------:R-:W-:Y:S04]  /*0f30*/  STS [R18+0x30], R11 ;  /* 0x0000300b12007388 */ /* 0x000fe80000000800 */
[----:B------:R-:W-:Y:S04]  /*0f40*/  STS [R18+0x40], R29 ;  /* 0x0000401d12007388 */ /* 0x000fe80000000800 */
[----:B------:R1:W-:Y:S04]  /*0f50*/  STS [R18+0x50], R5 ;  /* 0x0000500512007388 */ /* 0x0003e80000000800 */
[----:B------:R-:W-:Y:S04]  /*0f60*/  STS [R18+0x60], R39 ;  /* 0x0000602712007388 */ /* 0x000fe80000000800 */
[----:B------:R-:W-:Y:S01]  /*0f70*/  STS [R18+0x70], R25 ;  /* 0x0000701912007388 */ /* 0x000fe20000000800 */
[----:B------:R-:W-:-:S02]  /*0f80*/  IMAD.SHL.U32 R6, R9, 0x2, RZ ;  /* 0x0000000209067824 */ /* 0x000fc400078e00ff */
[----:B------:R-:W-:-:S03]  /*0f90*/  IMAD.SHL.U32 R12, R9, 0x4, RZ ;  /* 0x00000004090c7824 */ /* 0x000fc600078e00ff */
[----:B------:R-:W-:Y:S02]  /*0fa0*/  LOP3.LUT R6, R6, 0xf0, RZ, 0xc0, !PT ;  /* 0x000000f006067812 */ /* 0x000fe400078ec0ff */
[----:B------:R-:W-:-:S03]  /*0fb0*/  LOP3.LUT R12, R12, 0x1fc, RZ, 0xc0, !PT ;  /* 0x000001fc0c0c7812 */ /* 0x000fc600078ec0ff */
[----:B------:R-:W-:-:S04]  /*0fc0*/  VIADD R7, R6, UR4 ;  /* 0x0000000406077c36 */ /* 0x000fc80008000000 */
[----:B------:R-:W-:Y:S01]  /*0fd0*/  IMAD R8, R12, 0x4, R7 ;  /* 0x000000040c087824 */ /* 0x000fe200078e0207 */
[----:B------:R-:W-:Y:S01]  /*0fe0*/  BAR.SYNC.DEFER_BLOCKING 0x0 ;  /* 0x0000000000007b1d */ /* 0x000fe20000010000 */
[----:B------:R-:W-:-:S05]  /*0ff0*/  IMAD.SHL.U32 R7, R0, 0x4, RZ ;  /* 0x0000000400077824 */ /* 0x000fca00078e00ff */
[----:B------:R-:W-:Y:S02]  /*1000*/  LOP3.LUT R4, R4, 0x1c, R7, 0xf8, !PT ;  /* 0x0000001c04047812 */ /* 0x000fe400078ef807 */
[----:B------:R-:W-:Y:S01]  /*1010*/  SHF.R.U32.HI R0, RZ, 0x3, R0 ;  /* 0x00000003ff007819 */ /* 0x000fe20000011600 */
[----:B------:R-:W2:Y:S01]  /*1020*/  LDC.64 R6, c[0x0][0x218] ;  /* 0x00008600ff067b82 */ /* 0x000ea20000000a00 */
[----:B0-----:R-:W-:-:S04]  /*1030*/  SHF.R.S32.HI R13, RZ, 0x1f, R4 ;  /* 0x0000001fff0d7819 */ /* 0x001fc80000011404 */
[----:B------:R-:W-:Y:S01]  /*1040*/  LEA.HI R13, R13, R4, RZ, 0x6 ;  /* 0x000000040d0d7211 */ /* 0x000fe200078f30ff */
[----:B------:R-:W0:Y:S01]  /*1050*/  LDS.128 R8, [R8] ;  /* 0x0000000008087984 */ /* 0x000e220000000c00 */
[----:B------:R-:W-:-:S03]  /*1060*/  SGXT.U32 R0, R0, 0x4 ;  /* 0x000000040000781a */ /* 0x000fc60000000000 */
[----:B------:R-:W-:Y:S01]  /*1070*/  IMAD.SHL.U32 R2, R13, 0x400, RZ ;  /* 0x000004000d027824 */ /* 0x000fe200078e00ff */
[----:B-1----:R-:W-:Y:S02]  /*1080*/  LOP3.LUT R5, R12, 0x200, RZ, 0xfc, !PT ;  /* 0x000002000c057812 */ /* 0x002fe400078efcff */
[----:B------:R-:W-:Y:S02]  /*1090*/  LOP3.LUT R0, R3, R0, RZ, 0xfc, !PT ;  /* 0x0000000003007212 */ /* 0x000fe400078efcff */
[----:B------:R-:W-:Y:S02]  /*10a0*/  LOP3.LUT R13, R13, 0xffffffc0, RZ, 0xc0, !PT ;  /* 0xffffffc00d0d7812 */ /* 0x000fe400078ec0ff */
[----:B------:R-:W-:Y:S02]  /*10b0*/  LOP3.LUT R3, R2, 0xffff0000, RZ, 0xc0, !PT ;  /* 0xffff000002037812 */ /* 0x000fe400078ec0ff */
[----:B------:R-:W-:Y:S02]  /*10c0*/  SHF.R.U32.HI R2, RZ, 0x1, R5 ;  /* 0x00000001ff027819 */ /* 0x000fe40000011605 */
[----:B------:R-:W-:-:S02]  /*10d0*/  ISETP.GE.AND P0, PT, R4, 0x100, PT ;  /* 0x000001000400780c */ /* 0x000fc40003f06270 */
[----:B------:R-:W-:Y:S02]  /*10e0*/  IADD3 R5, R3, R4, -R13 ;  /* 0x0000000403057210 */ /* 0x000fe40007ffe80d */
[C---:B------:R-:W-:Y:S02]  /*10f0*/  LOP3.LUT R4, R0.reuse, 0x10, RZ, 0xfc, !PT ;  /* 0x0000001000047812 */ /* 0x040fe400078efcff */
[----:B------:R-:W-:Y:S02]  /*1100*/  ISETP.LT.AND P1, PT, R0, 0x400, !P0 ;  /* 0x000004000000780c */ /* 0x000fe40004721270 */
[----:B------:R-:W-:Y:S02]  /*1110*/  ISETP.LT.AND P0, PT, R4, 0x400, !P0 ;  /* 0x000004000400780c */ /* 0x000fe40004701270 */
[----:B------:R-:W-:Y:S01]  /*1120*/  LOP3.LUT R2, R2, 0x1f0, RZ, 0xc0, !PT ;  /* 0x000001f002027812 */ /* 0x000fe200078ec0ff */
[----:B------:R-:W-:-:S04]  /*1130*/  IMAD R3, R0, 0x40, R5 ;  /* 0x0000004000037824 */ /* 0x000fc800078e0205 */
[----:B------:R-:W-:Y:S02]  /*1140*/  VIADD R13, R2, UR4 ;  /* 0x00000004020d7c36 */ /* 0x000fe40008000000 */
[----:B--2---:R-:W-:-:S04]  /*1150*/  IMAD.WIDE R2, R3, 0x4, R6 ;  /* 0x0000000403027825 */ /* 0x004fc800078e0206 */
[----:B------:R-:W-:Y:S01]  /*1160*/  IMAD R13, R12, 0x4, R13 ;  /* 0x000000040c0d7824 */ /* 0x000fe200078e020d */
[----:B0-----:R0:W-:Y:S02]  /*1170*/  @P1 STG.E.128 desc[UR6][R2.64], R8 ;  /* 0x0000000802001986 */ /* 0x0011e4000c101d06 */
[----:B0-----:R-:W-:Y:S05]  /*1180*/  @!P0 EXIT ;  /* 0x000000000000894d */ /* 0x001fea0003800000 */
[----:B------:R-:W0:Y:S01]  /*1190*/  LDS.128 R12, [R13+0x800] ;  /* 0x000800000d0c7984 */ /* 0x000e220000000c00 */
[----:B------:R-:W-:-:S04]  /*11a0*/  IMAD R5, R4, 0x40, R5 ;  /* 0x0000004004057824 */ /* 0x000fc800078e0205 */
[----:B------:R-:W-:-:S05]  /*11b0*/  IMAD.WIDE R6, R5, 0x4, R6 ;  /* 0x0000000405067825 */ /* 0x000fca00078e0206 */
[----:B0-----:R-:W-:Y:S01]  /*11c0*/  STG.E.128 desc[UR6][R6.64], R12 ;  /* 0x0000000c06007986 */ /* 0x001fe2000c101d06 */
[----:B------:R-:W-:Y:S05]  /*11d0*/  EXIT ;  /* 0x000000000000794d */ /* 0x000fea0003800000 */
.L_x_0:
[----:B------:R-:W-:-:S00]  /*11e0*/  BRA `(.L_x_0) ;  /* 0xfffffffc00fc7947 */ /* 0x000fc0000383ffff */
[----:B------:R-:W-:-:S00]  /*11f0*/  NOP ;  /* 0x0000000000007918 */ /* 0x000fc00000000000 */
        /* <DEDUP_REMOVED lines=8> */
.L_x_1:


//--------------------- .nv.shared.triton_poi_fused_max_pool2d_with_indices_5 --------------------------
	.section	.nv.shared.triton_poi_fused_max_pool2d_with_indices_5,"aw",@nobits
	.sectionflags	@""
	.align	16
	.zero		1024


//--------------------- .nv.constant0.triton_poi_fused_max_pool2d_with_indices_5 --------------------------
	.section	.nv.constant0.triton_poi_fused_max_pool2d_with_indices_5,"a",@progbits
	.sectionflags	@""
	.align	4
.nv.constant0.triton_poi_fused_max_pool2d_with_indices_5:
	.zero		552
